	.headerflags	@"EF_CUDA_TEXMODE_UNIFIED EF_CUDA_64BIT_ADDRESS EF_CUDA_ACCELERATORS EF_CUDA_SM90 EF_CUDA_VIRTUAL_SM(EF_CUDA_SM90)"
	.elftype	@"ET_EXEC"


//--------------------- .nv.info                  --------------------------
	.section	.nv.info,"",@"SHT_CUDA_INFO"
	.align	4


	//----- nvinfo : EIATTR_REGCOUNT
	.align		4
        /*0000*/ 	.byte	0x04, 0x2f
        /*0002*/ 	.short	(.L_1 - .L_0)
	.align		4
.L_0:
        /*0004*/ 	.word	index@(triton_poi_fused_convolution_leaky_relu_1)
        /*0008*/ 	.word	0x0000000c


	//----- nvinfo : EIATTR_MIN_STACK_SIZE
	.align		4
.L_1:
        /*000c*/ 	.byte	0x04, 0x12
        /*000e*/ 	.short	(.L_3 - .L_2)
	.align		4
.L_2:
        /*0010*/ 	.word	index@(triton_poi_fused_convolution_leaky_relu_1)
        /*0014*/ 	.word	0x00000000


	//----- nvinfo : EIATTR_FRAME_SIZE
	.align		4
.L_3:
        /*0018*/ 	.byte	0x04, 0x11
        /*001a*/ 	.short	(.L_5 - .L_4)
	.align		4
.L_4:
        /*001c*/ 	.word	index@(triton_poi_fused_convolution_leaky_relu_1)
        /*0020*/ 	.word	0x00000000


	//----- nvinfo : EIATTR_MIN_STACK_SIZE
	.align		4
.L_5:
        /*0024*/ 	.byte	0x04, 0x12
        /*0026*/ 	.short	(.L_7 - .L_6)
	.align		4
.L_6:
        /*0028*/ 	.word	index@(triton_poi_fused_convolution_leaky_relu_1)
        /*002c*/ 	.word	0x00000000
.L_7:


//--------------------- .nv.info.triton_poi_fused_convolution_leaky_relu_1 --------------------------
	.section	.nv.info.triton_poi_fused_convolution_leaky_relu_1,"",@"SHT_CUDA_INFO"
	.sectionflags	@""
	.align	4


	//----- nvinfo : EIATTR_CUDA_API_VERSION
	.align		4
        /*0000*/ 	.byte	0x04, 0x37
        /*0002*/ 	.short	(.L_9 - .L_8)
.L_8:
        /*0004*/ 	.word	0x0000007c


	//----- nvinfo : EIATTR_KPARAM_INFO
	.align		4
.L_9:
        /*0008*/ 	.byte	0x04, 0x17
        /*000a*/ 	.short	(.L_11 - .L_10)
.L_10:
        /*000c*/ 	.word	0x00000000
        /*0010*/ 	.short	0x0003
        /*0012*/ 	.short	0x0018
        /*0014*/ 	.byte	0x00, 0xf0, 0x11, 0x00


	//----- nvinfo : EIATTR_KPARAM_INFO
	.align		4
.L_11:
        /*0018*/ 	.byte	0x04, 0x17
        /*001a*/ 	.short	(.L_13 - .L_12)
.L_12:
        /*001c*/ 	.word	0x00000000
        /*0020*/ 	.short	0x0002
        /*0022*/ 	.short	0x0010
        /*0024*/ 	.byte	0x00, 0xf4, 0x21, 0x00


	//----- nvinfo : EIATTR_KPARAM_INFO
	.align		4
.L_13:
        /*0028*/ 	.byte	0x04, 0x17
        /*002a*/ 	.short	(.L_15 - .L_14)
.L_14:
        /*002c*/ 	.word	0x00000000
        /*0030*/ 	.short	0x0001
        /*0032*/ 	.short	0x0008
        /*0034*/ 	.byte	0x00, 0xf4, 0x21, 0x00


	//----- nvinfo : EIATTR_KPARAM_INFO
	.align		4
.L_15:
        /*0038*/ 	.byte	0x04, 0x17
        /*003a*/ 	.short	(.L_17 - .L_16)
.L_16:
        /*003c*/ 	.word	0x00000000
        /*0040*/ 	.short	0x0000
        /*0042*/ 	.short	0x0000
        /*0044*/ 	.byte	0x00, 0xf4, 0x21, 0x00


	//----- nvinfo : EIATTR_SPARSE_MMA_MASK
	.align		4
.L_17:
        /*0048*/ 	.byte	0x03, 0x50
        /*004a*/ 	.short	0x0000


	//----- nvinfo : EIATTR_MAXREG_COUNT
	.align		4
        /*004c*/ 	.byte	0x03, 0x1b
        /*004e*/ 	.short	0x00ff


	//----- nvinfo : EIATTR_EXIT_INSTR_OFFSETS
	.align		4
        /*0050*/ 	.byte	0x04, 0x1c
        /*0052*/ 	.short	(.L_19 - .L_18)


	//   ....[0]....
.L_18:
        /*0054*/ 	.word	0x000001a0


	//----- nvinfo : EIATTR_REQNTID
	.align		4
.L_19:
        /*0058*/ 	.byte	0x04, 0x10
        /*005a*/ 	.short	(.L_21 - .L_20)
.L_20:
        /*005c*/ 	.word	0x00000080
        /*0060*/ 	.word	0x00000001
        /*0064*/ 	.word	0x00000001


	//----- nvinfo : EIATTR_CBANK_PARAM_SIZE
	.align		4
.L_21:
        /*0068*/ 	.byte	0x03, 0x19
        /*006a*/ 	.short	0x001c


	//----- nvinfo : EIATTR_PARAM_CBANK
	.align		4
        /*006c*/ 	.byte	0x04, 0x0a
        /*006e*/ 	.short	(.L_23 - .L_22)
	.align		4
.L_22:
        /*0070*/ 	.word	index@(.nv.constant0.triton_poi_fused_convolution_leaky_relu_1)
        /*0074*/ 	.short	0x0210
        /*0076*/ 	.short	0x001c


	//----- nvinfo : EIATTR_SW_WAR
	.align		4
.L_23:
        /*0078*/ 	.byte	0x04, 0x36
        /*007a*/ 	.short	(.L_25 - .L_24)
.L_24:
        /*007c*/ 	.word	0x00000008
.L_25:


//--------------------- .nv.callgraph             --------------------------
	.section	.nv.callgraph,"",@"SHT_CUDA_CALLGRAPH"
	.align	4
	.sectionentsize	8
	.align		4
        /*0000*/ 	.word	0x00000000
	.align		4
        /*0004*/ 	.word	0xffffffff
	.align		4
        /*0008*/ 	.word	0x00000000
	.align		4
        /*000c*/ 	.word	0xfffffffe
	.align		4
        /*0010*/ 	.word	0x00000000
	.align		4
        /*0014*/ 	.word	0xfffffffd
	.align		4
        /*0018*/ 	.word	0x00000000
	.align		4
        /*001c*/ 	.word	0xfffffffc


//--------------------- .text.triton_poi_fused_convolution_leaky_relu_1 --------------------------
	.section	.text.triton_poi_fused_convolution_leaky_relu_1,"ax",@progbits
	.align	128
        .global         triton_poi_fused_convolution_leaky_relu_1
        .type           triton_poi_fused_convolution_leaky_relu_1,@function
        .size           triton_poi_fused_convolution_leaky_relu_1,(.L_x_1 - triton_poi_fused_convolution_leaky_relu_1)
        .other          triton_poi_fused_convolution_leaky_relu_1,@"STO_CUDA_ENTRY STV_DEFAULT"
triton_poi_fused_convolution_leaky_relu_1:
.text.triton_poi_fused_convolution_leaky_relu_1:
[----:B------:R-:W-:Y:S01]  /*0000*/  LDC R1, c[0x0][0x28] ;  /* 0x00000a00ff017b82 */ /* 0x000fe20000000800 */
[----:B------:R-:W1:Y:S07]  /*0010*/  S2R R0, SR_TID.X ;  /* 0x0000000000007919 */ /* 0x000e6e0000002100 */
[----:B------:R-:W2:Y:S01]  /*0020*/  LDC.64 R4, c[0x0][0x218] ;  /* 0x00008600ff047b82 */ /* 0x000ea20000000a00 */
[----:B------:R-:W-:Y:S01]  /*0030*/  ULDC.64 UR4, c[0x0][0x208] ;  /* 0x0000820000047ab9 */ /* 0x000fe20000000a00 */
[----:B------:R-:W-:Y:S01]  /*0040*/  ULDC.64 UR6, c[0x0][0x220] ;  /* 0x0000880000067ab9 */ /* 0x000fe20000000a00 */
[----:B------:R-:W3:Y:S01]  /*0050*/  S2R R7, SR_CTAID.X ;  /* 0x0000000000077919 */ /* 0x000ee20000002500 */
[----:B-1----:R-:W-:-:S02]  /*0060*/  LOP3.LUT R0, R0, 0x7f, RZ, 0xc0, !PT ;  /* 0x0000007f00007812 */ /* 0x002fc400078ec0ff */
[----:B---3--:R-:W-:-:S03]  /*0070*/  SHF.R.S32.HI R2, RZ, 0x18, R7 ;  /* 0x00000018ff027819 */ /* 0x008fc60000011407 */
[----:B------:R-:W-:Y:S01]  /*0080*/  IMAD R7, R7, 0x80, R0 ;  /* 0x0000008007077824 */ /* 0x000fe200078e0200 */
[----:B------:R-:W-:Y:S02]  /*0090*/  SGXT R0, R2, 0x1 ;  /* 0x000000010200781a */ /* 0x000fe40000000200 */
[----:B------:R-:W1:Y:S02]  /*00a0*/  LDC.64 R2, c[0x0][0x210] ;  /* 0x00008400ff027b82 */ /* 0x000e640000000a00 */
[----:B------:R-:W-:-:S04]  /*00b0*/  LEA.HI R0, R0, R7, RZ, 0x4 ;  /* 0x0000000700007211 */ /* 0x000fc800078f20ff */
[--C-:B------:R-:W-:Y:S02]  /*00c0*/  SHF.R.S32.HI R6, RZ, 0x4, R0.reuse ;  /* 0x00000004ff067819 */ /* 0x100fe40000011400 */
[----:B------:R-:W-:-:S04]  /*00d0*/  SHF.R.S32.HI R9, RZ, 0x1f, R0 ;  /* 0x0000001fff097819 */ /* 0x000fc80000011400 */
[----:B------:R-:W-:-:S04]  /*00e0*/  LEA.HI R9, R9, R6, RZ, 0x6 ;  /* 0x0000000609097211 */ /* 0x000fc800078f30ff */
[----:B------:R-:W-:-:S05]  /*00f0*/  LOP3.LUT R9, R9, 0xffffffc0, RZ, 0xc0, !PT ;  /* 0xffffffc009097812 */ /* 0x000fca00078ec0ff */
[----:B------:R-:W-:Y:S02]  /*0100*/  IMAD.IADD R9, R6, 0x1, -R9 ;  /* 0x0000000106097824 */ /* 0x000fe400078e0a09 */
[----:B-1----:R-:W-:-:S04]  /*0110*/  IMAD.WIDE R2, R7, 0x4, R2 ;  /* 0x0000000407027825 */ /* 0x002fc800078e0202 */
[----:B--2---:R-:W-:Y:S02]  /*0120*/  IMAD.WIDE R4, R9, 0x4, R4 ;  /* 0x0000000409047825 */ /* 0x004fe400078e0204 */
[----:B------:R-:W2:Y:S04]  /*0130*/  LDG.E R2, desc[UR4][R2.64] ;  /* 0x0000000402027981 */ /* 0x000ea8000c1e1900 */
[----:B------:R-:W2:Y:S01]  /*0140*/  LDG.E.EL R5, desc[UR4][R4.64] ;  /* 0x0000000404057981 */ /* 0x000ea2000c2e1900 */
[----:B------:R-:W-:-:S04]  /*0150*/  IADD3 R6, P1, R7, UR6, RZ ;  /* 0x0000000607067c10 */ /* 0x000fc8000ff3e0ff */
[----:B------:R-:W-:Y:S02]  /*0160*/  LEA.HI.X.SX32 R7, R7, UR7, 0x1, P1 ;  /* 0x0000000707077c11 */ /* 0x000fe400088f0eff */
[----:B--2---:R-:W-:-:S04]  /*0170*/  FSETP.GT.AND P0, PT, R2, -R5, PT ;  /* 0x800000050200720b */ /* 0x004fc80003f04000 */
[----:B------:R-:W-:-:S05]  /*0180*/  SEL R9, RZ, 0x1, !P0 ;  /* 0x00000001ff097807 */ /* 0x000fca0004000000 */
[----:B------:R-:W-:Y:S01]  /*0190*/  STG.E.U8 desc[UR4][R6.64], R9 ;  /* 0x0000000906007986 */ /* 0x000fe2000c101104 */
[----:B------:R-:W-:Y:S05]  /*01a0*/  EXIT ;  /* 0x000000000000794d */ /* 0x000fea0003800000 */
.L_x_0:
[----:B------:R-:W-:-:S00]  /*01b0*/  BRA `(.L_x_0) ;  /* 0xfffffffc00fc7947 */ /* 0x000fc0000383ffff */
[----:B------:R-:W-:-:S00]  /*01c0*/  NOP ;  /* 0x0000000000007918 */ /* 0x000fc00000000000 */
        /* <DEDUP_REMOVED lines=11> */
.L_x_1:


//--------------------- .nv.constant0.triton_poi_fused_convolution_leaky_relu_1 --------------------------
	.section	.nv.constant0.triton_poi_fused_convolution_leaky_relu_1,"a",@progbits
	.sectionflags	@""
	.align	4
.nv.constant0.triton_poi_fused_convolution_leaky_relu_1:
	.zero		556
